//
// Generated by NVIDIA NVVM Compiler
//
// Compiler Build ID: CL-36424714
// Cuda compilation tools, release 13.0, V13.0.88
// Based on NVVM 20.0.0
//

.version 9.0
.target sm_100
.address_size 64

	// .globl	_Z23stencil25_stage2_kernelPKfPfiii

.visible .entry _Z23stencil25_stage2_kernelPKfPfiii(
	.param .u64 .ptr .align 1 _Z23stencil25_stage2_kernelPKfPfiii_param_0,
	.param .u64 .ptr .align 1 _Z23stencil25_stage2_kernelPKfPfiii_param_1,
	.param .u32 _Z23stencil25_stage2_kernelPKfPfiii_param_2,
	.param .u32 _Z23stencil25_stage2_kernelPKfPfiii_param_3,
	.param .u32 _Z23stencil25_stage2_kernelPKfPfiii_param_4
)
{


	ret;

}


// ===== COMPILED SASS (sm_100) =====

	.target	sm_100

	.elftype	@"ET_EXEC"


//--------------------- .note.nv.tkinfo           --------------------------
	.section	.note.nv.tkinfo,"",@"SHT_NOTE"
	.sectionflags	@"SHF_NOTE_NV_TKINFO"
	.tkinfo
        /*0018*/ 	.word	0x00000002
        /*0030*/ 	.string	""
        /*0030*/ 	.string	"ptxas"
        /*0030*/ 	.string	"Cuda compilation tools, release 13.0, V13.0.88"
        /*0030*/ 	.string	"Build cuda_13.0.r13.0/compiler.36424714_0"
        /*0030*/ 	.string	"-arch sm_100 -m 64 "



//--------------------- .note.nv.cuinfo           --------------------------
	.section	.note.nv.cuinfo,"",@"SHT_NOTE"
	.sectionflags	@"SHF_NOTE_NV_CUINFO"
        /*0018*/ 	.short	0x0002
        /*001a*/ 	.short	0x0064
        /*001c*/ 	.short	0x0082
	.zero		2


//--------------------- .nv.info                  --------------------------
	.section	.nv.info,"",@"SHT_CUDA_INFO"
	.align	4


	//----- nvinfo : EIATTR_REGCOUNT
	.align		4
        /*0000*/ 	.byte	0x04, 0x2f
        /*0002*/ 	.short	(.L_1 - .L_0)
	.align		4
.L_0:
        /*0004*/ 	.word	index@(_Z23stencil25_stage2_kernelPKfPfiii)
        /*0008*/ 	.word	0x00000004


	//----- nvinfo : EIATTR_FRAME_SIZE
	.align		4
.L_1:
        /*000c*/ 	.byte	0x04, 0x11
        /*000e*/ 	.short	(.L_3 - .L_2)
	.align		4
.L_2:
        /*0010*/ 	.word	index@(_Z23stencil25_stage2_kernelPKfPfiii)
        /*0014*/ 	.word	0x00000000


	//----- nvinfo : EIATTR_MIN_STACK_SIZE
	.align		4
.L_3:
        /*0018*/ 	.byte	0x04, 0x12
        /*001a*/ 	.short	(.L_5 - .L_4)
	.align		4
.L_4:
        /*001c*/ 	.word	index@(_Z23stencil25_stage2_kernelPKfPfiii)
        /*0020*/ 	.word	0x00000000
.L_5:


//--------------------- .nv.compat                --------------------------
	.section	.nv.compat,"",@"SHT_CUDA_COMPAT_INFO"
	.align	4
        /*0000*/ 	.byte	0x02, 0x09, 0x00, 0x00, 0x02, 0x02, 0x01, 0x00, 0x02, 0x05, 0x05, 0x00, 0x03, 0x07, 0x01, 0x01
        /*0010*/ 	.byte	0x02, 0x03, 0x00, 0x00, 0x02, 0x06, 0x01, 0x00, 0x04, 0x0b, 0x08, 0x00, 0x09, 0x00, 0x00, 0x00
        /*0020*/ 	.byte	0x00, 0x00, 0x00, 0x00


//--------------------- .nv.info._Z23stencil25_stage2_kernelPKfPfiii --------------------------
	.section	.nv.info._Z23stencil25_stage2_kernelPKfPfiii,"",@"SHT_CUDA_INFO"
	.sectionflags	@""
	.align	4


	//----- nvinfo : EIATTR_CUDA_API_VERSION
	.align		4
        /*0000*/ 	.byte	0x04, 0x37
        /*0002*/ 	.short	(.L_7 - .L_6)
.L_6:
        /*0004*/ 	.word	0x00000082


	//----- nvinfo : EIATTR_KPARAM_INFO
	.align		4
.L_7:
        /*0008*/ 	.byte	0x04, 0x17
        /*000a*/ 	.short	(.L_9 - .L_8)
.L_8:
        /*000c*/ 	.word	0x00000000
        /*0010*/ 	.short	0x0004
        /*0012*/ 	.short	0x0018
        /*0014*/ 	.byte	0x00, 0xf0, 0x11, 0x00


	//----- nvinfo : EIATTR_KPARAM_INFO
	.align		4
.L_9:
        /*0018*/ 	.byte	0x04, 0x17
        /*001a*/ 	.short	(.L_11 - .L_10)
.L_10:
        /*001c*/ 	.word	0x00000000
        /*0020*/ 	.short	0x0003
        /*0022*/ 	.short	0x0014
        /*0024*/ 	.byte	0x00, 0xf0, 0x11, 0x00


	//----- nvinfo : EIATTR_KPARAM_INFO
	.align		4
.L_11:
        /*0028*/ 	.byte	0x04, 0x17
        /*002a*/ 	.short	(.L_13 - .L_12)
.L_12:
        /*002c*/ 	.word	0x00000000
        /*0030*/ 	.short	0x0002
        /*0032*/ 	.short	0x0010
        /*0034*/ 	.byte	0x00, 0xf0, 0x11, 0x00


	//----- nvinfo : EIATTR_KPARAM_INFO
	.align		4
.L_13:
        /*0038*/ 	.byte	0x04, 0x17
        /*003a*/ 	.short	(.L_15 - .L_14)
.L_14:
        /*003c*/ 	.word	0x00000000
        /*0040*/ 	.short	0x0001
        /*0042*/ 	.short	0x0008
        /*0044*/ 	.byte	0x00, 0xf5, 0x21, 0x00


	//----- nvinfo : EIATTR_KPARAM_INFO
	.align		4
.L_15:
        /*0048*/ 	.byte	0x04, 0x17
        /*004a*/ 	.short	(.L_17 - .L_16)
.L_16:
        /*004c*/ 	.word	0x00000000
        /*0050*/ 	.short	0x0000
        /*0052*/ 	.short	0x0000
        /*0054*/ 	.byte	0x00, 0xf5, 0x21, 0x00


	//----- nvinfo : EIATTR_SPARSE_MMA_MASK
	.align		4
.L_17:
        /*0058*/ 	.byte	0x03, 0x50
        /*005a*/ 	.short	0x0000


	//----- nvinfo : EIATTR_MAXREG_COUNT
	.align		4
        /*005c*/ 	.byte	0x03, 0x1b
        /*005e*/ 	.short	0x00ff


	//----- nvinfo : EIATTR_MERCURY_ISA_VERSION
	.align		4
        /*0060*/ 	.byte	0x03, 0x5f
        /*0062*/ 	.short	0x0101


	//----- nvinfo : EIATTR_VRC_CTA_INIT_COUNT
	.align		4
        /*0064*/ 	.byte	0x02, 0x4a
	.zero		1
	.zero		1


	//----- nvinfo : EIATTR_EXIT_INSTR_OFFSETS
	.align		4
        /*0068*/ 	.byte	0x04, 0x1c
        /*006a*/ 	.short	(.L_19 - .L_18)


	//   ....[0]....
.L_18:
        /*006c*/ 	.word	0x00000010


	//----- nvinfo : EIATTR_CBANK_PARAM_SIZE
	.align		4
.L_19:
        /*0070*/ 	.byte	0x03, 0x19
        /*0072*/ 	.short	0x001c


	//----- nvinfo : EIATTR_PARAM_CBANK
	.align		4
        /*0074*/ 	.byte	0x04, 0x0a
        /*0076*/ 	.short	(.L_21 - .L_20)
	.align		4
.L_20:
        /*0078*/ 	.word	index@(.nv.constant0._Z23stencil25_stage2_kernelPKfPfiii)
        /*007c*/ 	.short	0x0380
        /*007e*/ 	.short	0x001c


	//----- nvinfo : EIATTR_SW_WAR
	.align		4
.L_21:
        /*0080*/ 	.byte	0x04, 0x36
        /*0082*/ 	.short	(.L_23 - .L_22)
.L_22:
        /*0084*/ 	.word	0x00000008
.L_23:


//--------------------- .nv.callgraph             --------------------------
	.section	.nv.callgraph,"",@"SHT_CUDA_CALLGRAPH"
	.align	4
	.sectionentsize	8
	.align		4
        /*0000*/ 	.word	0x00000000
	.align		4
        /*0004*/ 	.word	0xffffffff
	.align		4
        /*0008*/ 	.word	0x00000000
	.align		4
        /*000c*/ 	.word	0xfffffffe
	.align		4
        /*0010*/ 	.word	0x00000000
	.align		4
        /*0014*/ 	.word	0xfffffffd
	.align		4
        /*0018*/ 	.word	0x00000000
	.align		4
        /*001c*/ 	.word	0xfffffffc


//--------------------- .text._Z23stencil25_stage2_kernelPKfPfiii --------------------------
	.section	.text._Z23stencil25_stage2_kernelPKfPfiii,"ax",@progbits
	.align	128
        .global         _Z23stencil25_stage2_kernelPKfPfiii
        .type           _Z23stencil25_stage2_kernelPKfPfiii,@function
        .size           _Z23stencil25_stage2_kernelPKfPfiii,(.L_x_1 - _Z23stencil25_stage2_kernelPKfPfiii)
        .other          _Z23stencil25_stage2_kernelPKfPfiii,@"STO_CUDA_ENTRY STV_DEFAULT"
_Z23stencil25_stage2_kernelPKfPfiii:
.text._Z23stencil25_stage2_kernelPKfPfiii:
[----:B------:R-:W-:Y:S01]  /*0000*/  LDC R1, c[0x0][0x37c] ;  /* 0x0000df00ff017b82 */ /* 0x000fe20000000800 */
[----:B------:R-:W-:Y:S05]  /*0010*/  EXIT ;  /* 0x000000000000794d */ /* 0x000fea0003800000 */
.L_x_0:
[----:B------:R-:W-:-:S00]  /*0020*/  BRA `(.L_x_0) ;  /* 0xfffffffc00fc7947 */ /* 0x000fc0000383ffff */
[----:B------:R-:W-:-:S00]  /*0030*/  NOP ;  /* 0x0000000000007918 */ /* 0x000fc00000000000 */
        /* <DEDUP_REMOVED lines=12> */
.L_x_1:


//--------------------- .nv.shared.reserved.0     --------------------------
	.section	.nv.shared.reserved.0,"aw",@nobits
	.weak		__nv_reservedSMEM_offset_0_alias
	.size		__nv_reservedSMEM_offset_0_alias, 0, 64
	.other		__nv_reservedSMEM_offset_0_alias,@"STO_CUDA_RESERVED_SHARED STV_DEFAULT"
__nv_reservedSMEM_offset_0_alias:
	.zero		0
	.zero		64


//--------------------- .nv.constant0._Z23stencil25_stage2_kernelPKfPfiii --------------------------
	.section	.nv.constant0._Z23stencil25_stage2_kernelPKfPfiii,"a",@progbits
	.sectionflags	@""
	.align	4
.nv.constant0._Z23stencil25_stage2_kernelPKfPfiii:
	.zero		924


//--------------------- SYMBOLS --------------------------

	.type		.nv.reservedSmem.offset0,@object
	.size		.nv.reservedSmem.offset0,0x4
